	.headerflags	@"EF_CUDA_TEXMODE_UNIFIED EF_CUDA_64BIT_ADDRESS EF_CUDA_ACCELERATORS EF_CUDA_SM90 EF_CUDA_VIRTUAL_SM(EF_CUDA_SM90)"
	.elftype	@"ET_EXEC"


//--------------------- .nv.info                  --------------------------
	.section	.nv.info,"",@"SHT_CUDA_INFO"
	.align	4


	//----- nvinfo : EIATTR_REGCOUNT
	.align		4
        /*0000*/ 	.byte	0x04, 0x2f
        /*0002*/ 	.short	(.L_1 - .L_0)
	.align		4
.L_0:
        /*0004*/ 	.word	index@(triton_poi_fused_add_convolution_mul_23)
        /*0008*/ 	.word	0x00000040


	//----- nvinfo : EIATTR_MIN_STACK_SIZE
	.align		4
.L_1:
        /*000c*/ 	.byte	0x04, 0x12
        /*000e*/ 	.short	(.L_3 - .L_2)
	.align		4
.L_2:
        /*0010*/ 	.word	index@(triton_poi_fused_add_convolution_mul_23)
        /*0014*/ 	.word	0x00000000


	//----- nvinfo : EIATTR_FRAME_SIZE
	.align		4
.L_3:
        /*0018*/ 	.byte	0x04, 0x11
        /*001a*/ 	.short	(.L_5 - .L_4)
	.align		4
.L_4:
        /*001c*/ 	.word	index@(triton_poi_fused_add_convolution_mul_23)
        /*0020*/ 	.word	0x00000000


	//----- nvinfo : EIATTR_MIN_STACK_SIZE
	.align		4
.L_5:
        /*0024*/ 	.byte	0x04, 0x12
        /*0026*/ 	.short	(.L_7 - .L_6)
	.align		4
.L_6:
        /*0028*/ 	.word	index@(triton_poi_fused_add_convolution_mul_23)
        /*002c*/ 	.word	0x00000000
.L_7:


//--------------------- .nv.info.triton_poi_fused_add_convolution_mul_23 --------------------------
	.section	.nv.info.triton_poi_fused_add_convolution_mul_23,"",@"SHT_CUDA_INFO"
	.sectionflags	@""
	.align	4


	//----- nvinfo : EIATTR_CUDA_API_VERSION
	.align		4
        /*0000*/ 	.byte	0x04, 0x37
        /*0002*/ 	.short	(.L_9 - .L_8)
.L_8:
        /*0004*/ 	.word	0x0000007c


	//----- nvinfo : EIATTR_KPARAM_INFO
	.align		4
.L_9:
        /*0008*/ 	.byte	0x04, 0x17
        /*000a*/ 	.short	(.L_11 - .L_10)
.L_10:
        /*000c*/ 	.word	0x00000000
        /*0010*/ 	.short	0x0009
        /*0012*/ 	.short	0x0044
        /*0014*/ 	.byte	0x00, 0xf0, 0x11, 0x00


	//----- nvinfo : EIATTR_KPARAM_INFO
	.align		4
.L_11:
        /*0018*/ 	.byte	0x04, 0x17
        /*001a*/ 	.short	(.L_13 - .L_12)
.L_12:
        /*001c*/ 	.word	0x00000000
        /*0020*/ 	.short	0x0008
        /*0022*/ 	.short	0x0040
        /*0024*/ 	.byte	0x00, 0xf0, 0x11, 0x00


	//----- nvinfo : EIATTR_KPARAM_INFO
	.align		4
.L_13:
        /*0028*/ 	.byte	0x04, 0x17
        /*002a*/ 	.short	(.L_15 - .L_14)
.L_14:
        /*002c*/ 	.word	0x00000000
        /*0030*/ 	.short	0x0007
        /*0032*/ 	.short	0x0038
        /*0034*/ 	.byte	0x00, 0xf4, 0x21, 0x00


	//----- nvinfo : EIATTR_KPARAM_INFO
	.align		4
.L_15:
        /*0038*/ 	.byte	0x04, 0x17
        /*003a*/ 	.short	(.L_17 - .L_16)
.L_16:
        /*003c*/ 	.word	0x00000000
        /*0040*/ 	.short	0x0006
        /*0042*/ 	.short	0x0030
        /*0044*/ 	.byte	0x00, 0xf4, 0x21, 0x00


	//----- nvinfo : EIATTR_KPARAM_INFO
	.align		4
.L_17:
        /*0048*/ 	.byte	0x04, 0x17
        /*004a*/ 	.short	(.L_19 - .L_18)
.L_18:
        /*004c*/ 	.word	0x00000000
        /*0050*/ 	.short	0x0005
        /*0052*/ 	.short	0x0028
        /*0054*/ 	.byte	0x00, 0xf4, 0x21, 0x00


	//----- nvinfo : EIATTR_KPARAM_INFO
	.align		4
.L_19:
        /*0058*/ 	.byte	0x04, 0x17
        /*005a*/ 	.short	(.L_21 - .L_20)
.L_20:
        /*005c*/ 	.word	0x00000000
        /*0060*/ 	.short	0x0004
        /*0062*/ 	.short	0x0020
        /*0064*/ 	.byte	0x00, 0xf4, 0x21, 0x00


	//----- nvinfo : EIATTR_KPARAM_INFO
	.align		4
.L_21:
        /*0068*/ 	.byte	0x04, 0x17
        /*006a*/ 	.short	(.L_23 - .L_22)
.L_22:
        /*006c*/ 	.word	0x00000000
        /*0070*/ 	.short	0x0003
        /*0072*/ 	.short	0x0018
        /*0074*/ 	.byte	0x00, 0xf4, 0x21, 0x00


	//----- nvinfo : EIATTR_KPARAM_INFO
	.align		4
.L_23:
        /*0078*/ 	.byte	0x04, 0x17
        /*007a*/ 	.short	(.L_25 - .L_24)
.L_24:
        /*007c*/ 	.word	0x00000000
        /*0080*/ 	.short	0x0002
        /*0082*/ 	.short	0x0010
        /*0084*/ 	.byte	0x00, 0xf4, 0x21, 0x00


	//----- nvinfo : EIATTR_KPARAM_INFO
	.align		4
.L_25:
        /*0088*/ 	.byte	0x04, 0x17
        /*008a*/ 	.short	(.L_27 - .L_26)
.L_26:
        /*008c*/ 	.word	0x00000000
        /*0090*/ 	.short	0x0001
        /*0092*/ 	.short	0x0008
        /*0094*/ 	.byte	0x00, 0xf4, 0x21, 0x00


	//----- nvinfo : EIATTR_KPARAM_INFO
	.align		4
.L_27:
        /*0098*/ 	.byte	0x04, 0x17
        /*009a*/ 	.short	(.L_29 - .L_28)
.L_28:
        /*009c*/ 	.word	0x00000000
        /*00a0*/ 	.short	0x0000
        /*00a2*/ 	.short	0x0000
        /*00a4*/ 	.byte	0x00, 0xf4, 0x21, 0x00


	//----- nvinfo : EIATTR_SPARSE_MMA_MASK
	.align		4
.L_29:
        /*00a8*/ 	.byte	0x03, 0x50
        /*00aa*/ 	.short	0x0000


	//----- nvinfo : EIATTR_MAXREG_COUNT
	.align		4
        /*00ac*/ 	.byte	0x03, 0x1b
        /*00ae*/ 	.short	0x00ff


	//----- nvinfo : EIATTR_EXIT_INSTR_OFFSETS
	.align		4
        /*00b0*/ 	.byte	0x04, 0x1c
        /*00b2*/ 	.short	(.L_31 - .L_30)


	//   ....[0]....
.L_30:
        /*00b4*/ 	.word	0x00000ea0


	//   ....[1]....
        /*00b8*/ 	.word	0x00000f00


	//----- nvinfo : EIATTR_REQNTID
	.align		4
.L_31:
        /*00bc*/ 	.byte	0x04, 0x10
        /*00be*/ 	.short	(.L_33 - .L_32)
.L_32:
        /*00c0*/ 	.word	0x00000100
        /*00c4*/ 	.word	0x00000001
        /*00c8*/ 	.word	0x00000001


	//----- nvinfo : EIATTR_CBANK_PARAM_SIZE
	.align		4
.L_33:
        /*00cc*/ 	.byte	0x03, 0x19
        /*00ce*/ 	.short	0x0048


	//----- nvinfo : EIATTR_PARAM_CBANK
	.align		4
        /*00d0*/ 	.byte	0x04, 0x0a
        /*00d2*/ 	.short	(.L_35 - .L_34)
	.align		4
.L_34:
        /*00d4*/ 	.word	index@(.nv.constant0.triton_poi_fused_add_convolution_mul_23)
        /*00d8*/ 	.short	0x0210
        /*00da*/ 	.short	0x0048


	//----- nvinfo : EIATTR_SW_WAR
	.align		4
.L_35:
        /*00dc*/ 	.byte	0x04, 0x36
        /*00de*/ 	.short	(.L_37 - .L_36)
.L_36:
        /*00e0*/ 	.word	0x00000008
.L_37:


//--------------------- .nv.callgraph             --------------------------
	.section	.nv.callgraph,"",@"SHT_CUDA_CALLGRAPH"
	.align	4
	.sectionentsize	8
	.align		4
        /*0000*/ 	.word	0x00000000
	.align		4
        /*0004*/ 	.word	0xffffffff
	.align		4
        /*0008*/ 	.word	0x00000000
	.align		4
        /*000c*/ 	.word	0xfffffffe
	.align		4
        /*0010*/ 	.word	0x00000000
	.align		4
        /*0014*/ 	.word	0xfffffffd
	.align		4
        /*0018*/ 	.word	0x00000000
	.align		4
        /*001c*/ 	.word	0xfffffffc


//--------------------- .text.triton_poi_fused_add_convolution_mul_23 --------------------------
	.section	.text.triton_poi_fused_add_convolution_mul_23,"ax",@progbits
	.sectionflags	@"SHF_BARRIERS=1"
	.align	128
        .global         triton_poi_fused_add_convolution_mul_23
        .type           triton_poi_fused_add_convolution_mul_23,@function
        .size           triton_poi_fused_add_convolution_mul_23,(.L_x_1 - triton_poi_fused_add_convolution_mul_23)
        .other          triton_poi_fused_add_convolution_mul_23,@"STO_CUDA_ENTRY STV_DEFAULT"
triton_poi_fused_add_convolution_mul_23:
.text.triton_poi_fused_add_convolution_mul_23:
[----:B------:R-:W0:Y:S01]  /*0000*/  LDC R1, c[0x0][0x28] ;  /* 0x00000a00ff017b82 */ /* 0x000e220000000800 */
[----:B------:R-:W1:Y:S07]  /*0010*/  S2R R0, SR_CTAID.X ;  /* 0x0000000000007919 */ /* 0x000e6e0000002500 */
[----:B------:R-:W2:Y:S01]  /*0020*/  LDC.64 R16, c[0x0][0x220] ;  /* 0x00008800ff107b82 */ /* 0x000ea20000000a00 */
[----:B------:R-:W-:Y:S02]  /*0030*/  CS2R R4, SRZ ;  /* 0x0000000000047805 */ /* 0x000fe4000001ff00 */
[----:B------:R-:W-:Y:S01]  /*0040*/  CS2R R6, SRZ ;  /* 0x0000000000067805 */ /* 0x000fe2000001ff00 */
[----:B------:R-:W3:Y:S01]  /*0050*/  S2R R48, SR_TID.X ;  /* 0x0000000000307919 */ /* 0x000ee20000002100 */
[----:B------:R-:W-:Y:S01]  /*0060*/  ULDC.64 UR6, c[0x0][0x208] ;  /* 0x0000820000067ab9 */ /* 0x000fe20000000a00 */
[----:B------:R-:W4:Y:S02]  /*0070*/  S2R R2, SR_CTAID.Y ;  /* 0x0000000000027919 */ /* 0x000f240000002600 */
[----:B------:R-:W5:Y:S08]  /*0080*/  LDC.64 R28, c[0x0][0x228] ;  /* 0x00008a00ff1c7b82 */ /* 0x000f700000000a00 */
[----:B------:R-:W5:Y:S01]  /*0090*/  LDC.64 R38, c[0x0][0x230] ;  /* 0x00008c00ff267b82 */ /* 0x000f620000000a00 */
[----:B------:R-:W-:-:S02]  /*00a0*/  CS2R R8, SRZ ;  /* 0x0000000000087805 */ /* 0x000fc4000001ff00 */
[----:B------:R-:W-:Y:S02]  /*00b0*/  CS2R R10, SRZ ;  /* 0x00000000000a7805 */ /* 0x000fe4000001ff00 */
[----:B------:R-:W-:Y:S02]  /*00c0*/  CS2R R12, SRZ ;  /* 0x00000000000c7805 */ /* 0x000fe4000001ff00 */
[----:B------:R-:W-:Y:S02]  /*00d0*/  CS2R R14, SRZ ;  /* 0x00000000000e7805 */ /* 0x000fe4000001ff00 */
[----:B------:R-:W-:Y:S02]  /*00e0*/  CS2R R18, SRZ ;  /* 0x0000000000127805 */ /* 0x000fe4000001ff00 */
[----:B------:R-:W-:Y:S02]  /*00f0*/  CS2R R24, SRZ ;  /* 0x0000000000187805 */ /* 0x000fe4000001ff00 */
[----:B------:R-:W-:Y:S01]  /*0100*/  CS2R R20, SRZ ;  /* 0x0000000000147805 */ /* 0x000fe2000001ff00 */
[----:B------:R-:W5:Y:S01]  /*0110*/  LDC.64 R50, c[0x0][0x210] ;  /* 0x00008400ff327b82 */ /* 0x000f620000000a00 */
[----:B-1----:R-:W-:-:S07]  /*0120*/  SHF.L.U32 R0, R0, 0x4, RZ ;  /* 0x0000000400007819 */ /* 0x002fce00000006ff */
[----:B------:R-:W1:Y:S01]  /*0130*/  LDC.64 R32, c[0x0][0x218] ;  /* 0x00008600ff207b82 */ /* 0x000e620000000a00 */
[----:B---3--:R-:W-:Y:S02]  /*0140*/  SHF.L.U32 R3, R48, 0x2, RZ ;  /* 0x0000000230037819 */ /* 0x008fe400000006ff */
[----:B------:R-:W-:Y:S02]  /*0150*/  SHF.R.U32.HI R23, RZ, 0x2, R48 ;  /* 0x00000002ff177819 */ /* 0x000fe40000011630 */
[----:B------:R-:W-:-:S03]  /*0160*/  LOP3.LUT R49, R0, 0xc, R3, 0xf8, !PT ;  /* 0x0000000c00317812 */ /* 0x000fc600078ef803 */
[----:B------:R-:W3:Y:S01]  /*0170*/  LDC.64 R58, c[0x0][0x238] ;  /* 0x00008e00ff3a7b82 */ /* 0x000ee20000000a00 */
[----:B------:R-:W-:Y:S02]  /*0180*/  SGXT.U32 R23, R23, 0x6 ;  /* 0x000000061717781a */ /* 0x000fe40000000000 */
[C---:B------:R-:W-:Y:S01]  /*0190*/  ISETP.GE.AND P0, PT, R49.reuse, 0x80, PT ;  /* 0x000000803100780c */ /* 0x040fe20003f06270 */
[----:B--2---:R-:W-:Y:S01]  /*01a0*/  IMAD.WIDE R16, R49, 0x4, R16 ;  /* 0x0000000431107825 */ /* 0x004fe200078e0210 */
[----:B----4-:R-:W-:-:S05]  /*01b0*/  PRMT R26, R23, 0x6540, R2 ;  /* 0x00006540171a7816 */ /* 0x010fca0000000002 */
[----:B------:R-:W-:Y:S01]  /*01c0*/  IMAD R55, R26, 0x80, R49 ;  /* 0x000000801a377824 */ /* 0x000fe200078e0231 */
[----:B------:R-:W-:-:S03]  /*01d0*/  CS2R R26, SRZ ;  /* 0x00000000001a7805 */ /* 0x000fc6000001ff00 */
[C---:B------:R-:W-:Y:S01]  /*01e0*/  VIADD R53, R55.reuse, 0x4000 ;  /* 0x0000400037357836 */ /* 0x040fe20000000000 */
[----:B------:R-:W-:Y:S01]  /*01f0*/  IADD3 R57, R55, 0x2000, RZ ;  /* 0x0000200037397810 */ /* 0x000fe20007ffe0ff */
[----:B------:R2:W4:Y:S01]  /*0200*/  @!P0 LDG.E.EL.128 R4, desc[UR6][R16.64] ;  /* 0x0000000610048981 */ /* 0x000522000c2e1d00 */
[----:B------:R-:W-:Y:S02]  /*0210*/  IADD3 R41, R55, 0x6000, RZ ;  /* 0x0000600037297810 */ /* 0x000fe40007ffe0ff */
[----:B------:R-:W-:Y:S01]  /*0220*/  CS2R R22, SRZ ;  /* 0x0000000000167805 */ /* 0x000fe2000001ff00 */
[----:B-----5:R-:W-:-:S04]  /*0230*/  IMAD.WIDE R30, R55, 0x4, R28 ;  /* 0x00000004371e7825 */ /* 0x020fc800078e021c */
[----:B0-----:R-:W-:Y:S01]  /*0240*/  IMAD.WIDE R38, R49, 0x4, R38 ;  /* 0x0000000431267825 */ /* 0x001fe200078e0226 */
[----:B------:R0:W4:Y:S01]  /*0250*/  @!P0 LDG.E.EL.128 R8, desc[UR6][R30.64] ;  /* 0x000000061e088981 */ /* 0x000122000c2e1d00 */
[----:B--2---:R-:W-:Y:S02]  /*0260*/  CS2R R16, SRZ ;  /* 0x0000000000107805 */ /* 0x004fe4000001ff00 */
[--C-:B------:R-:W-:Y:S01]  /*0270*/  IMAD.WIDE R34, R57, 0x4, R28.reuse ;  /* 0x0000000439227825 */ /* 0x100fe200078e021c */
[----:B------:R-:W4:Y:S03]  /*0280*/  @!P0 LDG.E.EL.128 R24, desc[UR6][R38.64] ;  /* 0x0000000626188981 */ /* 0x000f26000c2e1d00 */
[--C-:B------:R-:W-:Y:S01]  /*0290*/  IMAD.WIDE R36, R53, 0x4, R28.reuse ;  /* 0x0000000435247825 */ /* 0x100fe200078e021c */
[----:B------:R2:W5:Y:S03]  /*02a0*/  @!P0 LDG.E.EL.128 R12, desc[UR6][R34.64] ;  /* 0x00000006220c8981 */ /* 0x000566000c2e1d00 */
[----:B------:R-:W-:Y:S01]  /*02b0*/  IMAD.WIDE R28, R41, 0x4, R28 ;  /* 0x00000004291c7825 */ /* 0x000fe200078e021c */
[----:B------:R1:W5:Y:S04]  /*02c0*/  @!P0 LDG.E.EL.128 R16, desc[UR6][R36.64] ;  /* 0x0000000624108981 */ /* 0x000368000c2e1d00 */
[----:B------:R3:W5:Y:S01]  /*02d0*/  @!P0 LDG.E.EL.128 R20, desc[UR6][R28.64] ;  /* 0x000000061c148981 */ /* 0x000762000c2e1d00 */
[----:B------:R-:W-:Y:S01]  /*02e0*/  IMAD.WIDE R54, R55, 0x4, R50 ;  /* 0x0000000437367825 */ /* 0x000fe200078e0232 */
[----:B0-----:R-:W-:-:S02]  /*02f0*/  CS2R R30, SRZ ;  /* 0x00000000001e7805 */ /* 0x001fc4000001ff00 */
[----:B--2---:R-:W-:Y:S01]  /*0300*/  CS2R R34, SRZ ;  /* 0x0000000000227805 */ /* 0x004fe2000001ff00 */
[--C-:B------:R-:W-:Y:S01]  /*0310*/  IMAD.WIDE R56, R57, 0x4, R50.reuse ;  /* 0x0000000439387825 */ /* 0x100fe200078e0232 */
[----:B-1----:R-:W-:Y:S02]  /*0320*/  CS2R R36, SRZ ;  /* 0x0000000000247805 */ /* 0x002fe4000001ff00 */
[----:B------:R-:W-:Y:S01]  /*0330*/  CS2R R38, SRZ ;  /* 0x0000000000267805 */ /* 0x000fe2000001ff00 */
[--C-:B------:R-:W-:Y:S01]  /*0340*/  IMAD.WIDE R52, R53, 0x4, R50.reuse ;  /* 0x0000000435347825 */ /* 0x100fe200078e0232 */
[----:B---3--:R-:W-:Y:S02]  /*0350*/  CS2R R28, SRZ ;  /* 0x00000000001c7805 */ /* 0x008fe4000001ff00 */
[----:B------:R-:W-:Y:S02]  /*0360*/  CS2R R42, SRZ ;  /* 0x00000000002a7805 */ /* 0x000fe4000001ff00 */
[----:B------:R-:W-:Y:S01]  /*0370*/  CS2R R44, SRZ ;  /* 0x00000000002c7805 */ /* 0x000fe2000001ff00 */
[----:B------:R-:W-:Y:S01]  /*0380*/  IMAD.WIDE R50, R41, 0x4, R50 ;  /* 0x0000000429327825 */ /* 0x000fe200078e0232 */
[----:B------:R-:W-:-:S02]  /*0390*/  CS2R R40, SRZ ;  /* 0x0000000000287805 */ /* 0x000fc4000001ff00 */
[----:B------:R-:W-:Y:S01]  /*03a0*/  CS2R R46, SRZ ;  /* 0x00000000002e7805 */ /* 0x000fe2000001ff00 */
[----:B------:R-:W2:Y:S04]  /*03b0*/  @!P0 LDG.E.EL.128 R36, desc[UR6][R56.64] ;  /* 0x0000000638248981 */ /* 0x000ea8000c2e1d00 */
[----:B------:R-:W3:Y:S04]  /*03c0*/  @!P0 LDG.E.EL.128 R40, desc[UR6][R52.64] ;  /* 0x0000000634288981 */ /* 0x000ee8000c2e1d00 */
[----:B------:R-:W2:Y:S01]  /*03d0*/  @!P0 LDG.E.EL.128 R44, desc[UR6][R50.64] ;  /* 0x00000006322c8981 */ /* 0x000ea2000c2e1d00 */
[----:B------:R-:W-:-:S04]  /*03e0*/  IMAD.WIDE R60, R49, 0x4, R58 ;  /* 0x00000004313c7825 */ /* 0x000fc800078e023a */
[-CC-:B----4-:R-:W-:Y:S01]  /*03f0*/  FFMA R8, R8, R4.reuse, R24.reuse ;  /* 0x0000000408087223 */ /* 0x190fe20000000018 */
[-CC-:B------:R-:W-:Y:S01]  /*0400*/  FFMA R9, R9, R5.reuse, R25.reuse ;  /* 0x0000000509097223 */ /* 0x180fe20000000019 */
[-CC-:B-----5:R-:W-:Y:S01]  /*0410*/  FFMA R12, R12, R4.reuse, R24.reuse ;  /* 0x000000040c0c7223 */ /* 0x1a0fe20000000018 */
[-CC-:B------:R-:W-:Y:S01]  /*0420*/  FFMA R13, R13, R5.reuse, R25.reuse ;  /* 0x000000050d0d7223 */ /* 0x180fe20000000019 */
[-CC-:B------:R-:W-:Y:S01]  /*0430*/  FFMA R16, R16, R4.reuse, R24.reuse ;  /* 0x0000000410107223 */ /* 0x180fe20000000018 */
[-CC-:B------:R-:W-:Y:S01]  /*0440*/  FFMA R17, R17, R5.reuse, R25.reuse ;  /* 0x0000000511117223 */ /* 0x180fe20000000019 */
[----:B------:R-:W-:Y:S01]  /*0450*/  FFMA R24, R20, R4, R24 ;  /* 0x0000000414187223 */ /* 0x000fe20000000018 */
[----:B------:R-:W-:Y:S02]  /*0460*/  FFMA R25, R21, R5, R25 ;  /* 0x0000000515197223 */ /* 0x000fe40000000019 */
[----:B------:R-:W0:Y:S01]  /*0470*/  LDC.64 R20, c[0x0][0x240] ;  /* 0x00009000ff147b82 */ /* 0x000e220000000a00 */
[----:B------:R-:W-:Y:S01]  /*0480*/  IMAD.WIDE R4, R49, 0x4, R32 ;  /* 0x0000000431047825 */ /* 0x000fe200078e0220 */
[----:B------:R-:W-:-:S04]  /*0490*/  CS2R R32, SRZ ;  /* 0x0000000000207805 */ /* 0x000fc8000001ff00 */
[----:B------:R1:W2:Y:S04]  /*04a0*/  @!P0 LDG.E.EL.128 R28, desc[UR6][R4.64] ;  /* 0x00000006041c8981 */ /* 0x0002a8000c2e1d00 */
[----:B------:R-:W4:Y:S01]  /*04b0*/  @!P0 LDG.E.EL.128 R32, desc[UR6][R54.64] ;  /* 0x0000000636208981 */ /* 0x000f22000c2e1d00 */
[-CC-:B------:R-:W-:Y:S01]  /*04c0*/  FFMA R10, R10, R6.reuse, R26.reuse ;  /* 0x000000060a0a7223 */ /* 0x180fe2000000001a */
[-CC-:B------:R-:W-:Y:S01]  /*04d0*/  FFMA R14, R14, R6.reuse, R26.reuse ;  /* 0x000000060e0e7223 */ /* 0x180fe2000000001a */
[-CC-:B------:R-:W-:Y:S01]  /*04e0*/  FFMA R18, R18, R6.reuse, R26.reuse ;  /* 0x0000000612127223 */ /* 0x180fe2000000001a */
[-CC-:B------:R-:W-:Y:S01]  /*04f0*/  FFMA R11, R11, R7.reuse, R27.reuse ;  /* 0x000000070b0b7223 */ /* 0x180fe2000000001b */
[-CC-:B------:R-:W-:Y:S01]  /*0500*/  FFMA R15, R15, R7.reuse, R27.reuse ;  /* 0x000000070f0f7223 */ /* 0x180fe2000000001b */
[-CC-:B------:R-:W-:Y:S01]  /*0510*/  FFMA R19, R19, R7.reuse, R27.reuse ;  /* 0x0000000713137223 */ /* 0x180fe2000000001b */
[----:B------:R-:W-:Y:S01]  /*0520*/  FFMA R26, R22, R6, R26 ;  /* 0x00000006161a7223 */ /* 0x000fe2000000001a */
[----:B------:R-:W-:Y:S01]  /*0530*/  FFMA R27, R23, R7, R27 ;  /* 0x00000007171b7223 */ /* 0x000fe2000000001b */
[----:B-1----:R-:W-:-:S02]  /*0540*/  CS2R R4, SRZ ;  /* 0x0000000000047805 */ /* 0x002fc4000001ff00 */
[----:B------:R-:W-:Y:S02]  /*0550*/  CS2R R6, SRZ ;  /* 0x0000000000067805 */ /* 0x000fe4000001ff00 */
[----:B------:R-:W-:Y:S01]  /*0560*/  CS2R R22, SRZ ;  /* 0x0000000000167805 */ /* 0x000fe2000001ff00 */
[----:B0-----:R-:W-:Y:S01]  /*0570*/  IMAD.WIDE R58, R49, 0x4, R20 ;  /* 0x00000004313a7825 */ /* 0x001fe200078e0214 */
[----:B------:R-:W-:Y:S02]  /*0580*/  CS2R R20, SRZ ;  /* 0x0000000000147805 */ /* 0x000fe4000001ff00 */
[----:B------:R-:W5:Y:S04]  /*0590*/  @!P0 LDG.E.EL.128 R4, desc[UR6][R60.64] ;  /* 0x000000063c048981 */ /* 0x000f68000c2e1d00 */
[----:B------:R0:W5:Y:S01]  /*05a0*/  @!P0 LDG.E.EL.128 R20, desc[UR6][R58.64] ;  /* 0x000000063a148981 */ /* 0x000162000c2e1d00 */
[----:B------:R-:W1:Y:S01]  /*05b0*/  S2R R49, SR_TID.X ;  /* 0x0000000000317919 */ /* 0x000e620000002100 */
[----:B------:R-:W0:Y:S01]  /*05c0*/  S2UR UR5, SR_CgaCtaId ;  /* 0x00000000000579c3 */ /* 0x000e220000008800 */
[----:B------:R-:W-:-:S02]  /*05d0*/  UMOV UR4, 0x400 ;  /* 0x0000040000047882 */ /* 0x000fc40000000000 */
[----:B0-----:R-:W-:Y:S01]  /*05e0*/  UPRMT UR4, UR5, 0x654, UR4 ;  /* 0x0000065405047896 */ /* 0x001fe20008000004 */
[----:B------:R-:W-:-:S04]  /*05f0*/  LOP3.LUT R3, R3, 0xfc, RZ, 0xc0, !PT ;  /* 0x000000fc03037812 */ /* 0x000fc800078ec0ff */
[----:B------:R-:W-:Y:S01]  /*0600*/  BAR.SYNC.DEFER_BLOCKING 0x0 ;  /* 0x0000000000007b1d */ /* 0x000fe20000010000 */
[C---:B--2---:R-:W-:Y:S01]  /*0610*/  FADD R36, R28.reuse, R36 ;  /* 0x000000241c247221 */ /* 0x044fe20000000000 */
[C---:B---3--:R-:W-:Y:S01]  /*0620*/  FADD R40, R28.reuse, R40 ;  /* 0x000000281c287221 */ /* 0x048fe20000000000 */
[C---:B------:R-:W-:Y:S01]  /*0630*/  FADD R44, R28.reuse, R44 ;  /* 0x0000002c1c2c7221 */ /* 0x040fe20000000000 */
[----:B----4-:R-:W-:Y:S01]  /*0640*/  FADD R32, R28, R32 ;  /* 0x000000201c207221 */ /* 0x010fe20000000000 */
[----:B-1----:R-:W-:-:S04]  /*0650*/  SHF.L.U32 R28, R49, 0xa, RZ ;  /* 0x0000000a311c7819 */ /* 0x002fc800000006ff */
[----:B------:R-:W-:Y:S01]  /*0660*/  LOP3.LUT R28, R28, 0xc00, RZ, 0xc0, !PT ;  /* 0x00000c001c1c7812 */ /* 0x000fe200078ec0ff */
[C---:B------:R-:W-:Y:S01]  /*0670*/  FADD R33, R29.reuse, R33 ;  /* 0x000000211d217221 */ /* 0x040fe20000000000 */
[C---:B------:R-:W-:Y:S01]  /*0680*/  FADD R37, R29.reuse, R37 ;  /* 0x000000251d257221 */ /* 0x040fe20000000000 */
[C---:B------:R-:W-:Y:S01]  /*0690*/  FADD R41, R29.reuse, R41 ;  /* 0x000000291d297221 */ /* 0x040fe20000000000 */
[----:B------:R-:W-:Y:S01]  /*06a0*/  FADD R45, R29, R45 ;  /* 0x0000002d1d2d7221 */ /* 0x000fe20000000000 */
[----:B------:R-:W-:Y:S02]  /*06b0*/  LOP3.LUT R59, R28, 0x300, RZ, 0xfc, !PT ;  /* 0x000003001c3b7812 */ /* 0x000fe400078efcff */
[----:B------:R-:W-:Y:S01]  /*06c0*/  SHF.R.U32.HI R29, RZ, 0x2, R49 ;  /* 0x00000002ff1d7819 */ /* 0x000fe20000011631 */
[----:B------:R-:W-:Y:S01]  /*06d0*/  FADD R34, R30, R34 ;  /* 0x000000221e227221 */ /* 0x000fe20000000000 */
[----:B------:R-:W-:Y:S01]  /*06e0*/  FADD R35, R31, R35 ;  /* 0x000000231f237221 */ /* 0x000fe20000000000 */
[----:B------:R-:W-:-:S02]  /*06f0*/  LEA.HI R60, R59, UR4, RZ, 0x1c ;  /* 0x000000043b3c7c11 */ /* 0x000fc4000f8fe0ff */
[----:B------:R-:W-:Y:S01]  /*0700*/  SGXT.U32 R29, R29, 0x6 ;  /* 0x000000061d1d781a */ /* 0x000fe20000000000 */
[C---:B------:R-:W-:Y:S01]  /*0710*/  FADD R39, R31.reuse, R39 ;  /* 0x000000271f277221 */ /* 0x040fe20000000000 */
[----:B-----5:R-:W-:Y:S01]  /*0720*/  FFMA R59, R32, R4, R20 ;  /* 0x00000004203b7223 */ /* 0x020fe20000000014 */
[----:B------:R0:W-:Y:S01]  /*0730*/  @!P0 STG.E.128 desc[UR6][R54.64], R32 ;  /* 0x0000002036008986 */ /* 0x0001e2000c101d06 */
[C---:B------:R-:W-:Y:S01]  /*0740*/  FADD R43, R31.reuse, R43 ;  /* 0x0000002b1f2b7221 */ /* 0x040fe20000000000 */
[----:B------:R-:W-:Y:S01]  /*0750*/  FADD R47, R31, R47 ;  /* 0x0000002f1f2f7221 */ /* 0x000fe20000000000 */
[----:B------:R-:W-:Y:S01]  /*0760*/  FADD R31, R8, R59 ;  /* 0x0000003b081f7221 */ /* 0x000fe20000000000 */
[----:B------:R-:W-:Y:S01]  /*0770*/  FFMA R8, R33, R5, R21 ;  /* 0x0000000521087223 */ /* 0x000fe20000000015 */
[----:B------:R-:W-:Y:S01]  /*0780*/  LOP3.LUT R58, R28, 0x200, RZ, 0xfc, !PT ;  /* 0x000002001c3a7812 */ /* 0x000fe200078efcff */
[C---:B------:R-:W-:Y:S01]  /*0790*/  FADD R38, R30.reuse, R38 ;  /* 0x000000261e267221 */ /* 0x040fe20000000000 */
[C---:B------:R-:W-:Y:S01]  /*07a0*/  FADD R42, R30.reuse, R42 ;  /* 0x0000002a1e2a7221 */ /* 0x040fe20000000000 */
[----:B------:R-:W-:Y:S01]  /*07b0*/  FADD R46, R30, R46 ;  /* 0x0000002e1e2e7221 */ /* 0x000fe20000000000 */
[----:B------:R-:W-:Y:S01]  /*07c0*/  FFMA R30, R35, R7, R23 ;  /* 0x00000007231e7223 */ /* 0x000fe20000000017 */
[----:B------:R-:W-:Y:S01]  /*07d0*/  FADD R8, R9, R8 ;  /* 0x0000000809087221 */ /* 0x000fe20000000000 */
[----:B------:R-:W-:-:S02]  /*07e0*/  LEA.HI R58, R58, UR4, RZ, 0x1c ;  /* 0x000000043a3a7c11 */ /* 0x000fc4000f8fe0ff */
[----:B0-----:R-:W-:Y:S01]  /*07f0*/  LOP3.LUT R55, R28, R29, RZ, 0xfc, !PT ;  /* 0x0000001d1c377212 */ /* 0x001fe200078efcff */
[----:B------:R-:W-:Y:S01]  /*0800*/  FFMA R33, R34, R6, R22 ;  /* 0x0000000622217223 */ /* 0x000fe20000000016 */
[C---:B------:R-:W-:Y:S02]  /*0810*/  LOP3.LUT R29, R28.reuse, 0x100, RZ, 0xfc, !PT ;  /* 0x000001001c1d7812 */ /* 0x040fe400078efcff */
[----:B------:R-:W-:Y:S01]  /*0820*/  LEA.HI R28, R28, UR4, RZ, 0x1c ;  /* 0x000000041c1c7c11 */ /* 0x000fe2000f8fe0ff */
[----:B------:R-:W-:Y:S01]  /*0830*/  FADD R9, R10, R33 ;  /* 0x000000210a097221 */ /* 0x000fe20000000000 */
[----:B------:R-:W-:Y:S01]  /*0840*/  LEA.HI R54, R29, UR4, RZ, 0x1c ;  /* 0x000000041d367c11 */ /* 0x000fe2000f8fe0ff */
[----:B------:R-:W-:Y:S01]  /*0850*/  FADD R10, R11, R30 ;  /* 0x0000001e0b0a7221 */ /* 0x000fe20000000000 */
[-C--:B------:R-:W-:Y:S01]  /*0860*/  FFMA R11, R36, R4.reuse, R20 ;  /* 0x00000004240b7223 */ /* 0x080fe20000000014 */
[C---:B------:R-:W-:Y:S02]  /*0870*/  IMAD R28, R55.reuse, 0x4, R28 ;  /* 0x00000004371c7824 */ /* 0x040fe400078e021c */
[-CC-:B------:R-:W-:Y:S01]  /*0880*/  FFMA R33, R40, R4.reuse, R20.reuse ;  /* 0x0000000428217223 */ /* 0x180fe20000000014 */
[----:B------:R-:W-:Y:S01]  /*0890*/  FFMA R35, R44, R4, R20 ;  /* 0x000000042c237223 */ /* 0x000fe20000000014 */
[----:B------:R-:W-:Y:S01]  /*08a0*/  LEA R29, R55, R54, 0x2 ;  /* 0x00000036371d7211 */ /* 0x000fe200078e10ff */
[-CC-:B------:R-:W-:Y:S01]  /*08b0*/  FFMA R20, R37, R5.reuse, R21.reuse ;  /* 0x0000000525147223 */ /* 0x180fe20000000015 */
[-CC-:B------:R-:W-:Y:S01]  /*08c0*/  FFMA R4, R41, R5.reuse, R21.reuse ;  /* 0x0000000529047223 */ /* 0x180fe20000000015 */
[----:B------:R-:W-:Y:S01]  /*08d0*/  FFMA R30, R45, R5, R21 ;  /* 0x000000052d1e7223 */ /* 0x000fe20000000015 */
[C---:B------:R-:W-:Y:S01]  /*08e0*/  LEA R54, R55.reuse, R58, 0x2 ;  /* 0x0000003a37367211 */ /* 0x040fe200078e10ff */
[-CC-:B------:R-:W-:Y:S01]  /*08f0*/  FFMA R59, R38, R6.reuse, R22.reuse ;  /* 0x00000006263b7223 */ /* 0x180fe20000000016 */
[-CC-:B------:R-:W-:Y:S01]  /*0900*/  FFMA R5, R42, R6.reuse, R22.reuse ;  /* 0x000000062a057223 */ /* 0x180fe20000000016 */
[----:B------:R-:W-:Y:S01]  /*0910*/  FFMA R21, R46, R6, R22 ;  /* 0x000000062e157223 */ /* 0x000fe20000000016 */
[----:B------:R-:W-:-:S02]  /*0920*/  IMAD R55, R55, 0x4, R60 ;  /* 0x0000000437377824 */ /* 0x000fc400078e023c */
[-C--:B------:R-:W-:Y:S01]  /*0930*/  FFMA R6, R39, R7.reuse, R23 ;  /* 0x0000000727067223 */ /* 0x080fe20000000017 */
[----:B------:R-:W-:Y:S01]  /*0940*/  FADD R11, R12, R11 ;  /* 0x0000000b0c0b7221 */ /* 0x000fe20000000000 */
[----:B------:R-:W-:Y:S01]  /*0950*/  FADD R20, R13, R20 ;  /* 0x000000140d147221 */ /* 0x000fe20000000000 */
[----:B------:R-:W-:Y:S01]  /*0960*/  STS [R28], R31 ;  /* 0x0000001f1c007388 */ /* 0x000fe20000000800 */
[----:B------:R-:W-:Y:S01]  /*0970*/  FADD R59, R14, R59 ;  /* 0x0000003b0e3b7221 */ /* 0x000fe20000000000 */
[----:B------:R-:W-:Y:S01]  /*0980*/  FFMA R22, R43, R7, R23 ;  /* 0x000000072b167223 */ /* 0x000fe20000000017 */
[----:B------:R-:W-:Y:S01]  /*0990*/  FADD R12, R15, R6 ;  /* 0x000000060f0c7221 */ /* 0x000fe20000000000 */
[----:B------:R0:W-:Y:S01]  /*09a0*/  STS [R29+0x400], R8 ;  /* 0x000400081d007388 */ /* 0x0001e20000000800 */
[----:B------:R-:W-:Y:S01]  /*09b0*/  FADD R33, R16, R33 ;  /* 0x0000002110217221 */ /* 0x000fe20000000000 */
[----:B------:R-:W-:Y:S02]  /*09c0*/  FADD R14, R17, R4 ;  /* 0x00000004110e7221 */ /* 0x000fe40000000000 */
[----:B------:R1:W-:Y:S01]  /*09d0*/  STS [R54+0x800], R9 ;  /* 0x0008000936007388 */ /* 0x0003e20000000800 */
[----:B------:R-:W-:-:S03]  /*09e0*/  FADD R13, R18, R5 ;  /* 0x00000005120d7221 */ /* 0x000fc60000000000 */
[----:B------:R-:W-:Y:S01]  /*09f0*/  STS [R55+0xc00], R10 ;  /* 0x000c000a37007388 */ /* 0x000fe20000000800 */
[----:B------:R-:W-:Y:S01]  /*0a00*/  FFMA R32, R47, R7, R23 ;  /* 0x000000072f207223 */ /* 0x000fe20000000017 */
[----:B------:R-:W-:Y:S02]  /*0a10*/  FADD R22, R19, R22 ;  /* 0x0000001613167221 */ /* 0x000fe40000000000 */
[----:B------:R-:W-:Y:S01]  /*0a20*/  STS [R28+0x100], R11 ;  /* 0x0001000b1c007388 */ /* 0x000fe20000000800 */
[----:B------:R-:W-:-:S03]  /*0a30*/  FADD R35, R24, R35 ;  /* 0x0000002318237221 */ /* 0x000fc60000000000 */
[----:B------:R-:W-:Y:S01]  /*0a40*/  STS [R29+0x500], R20 ;  /* 0x000500141d007388 */ /* 0x000fe20000000800 */
[----:B------:R-:W-:-:S03]  /*0a50*/  FADD R30, R25, R30 ;  /* 0x0000001e191e7221 */ /* 0x000fc60000000000 */
[----:B------:R-:W-:Y:S01]  /*0a60*/  STS [R54+0x900], R59 ;  /* 0x0009003b36007388 */ /* 0x000fe20000000800 */
[----:B------:R-:W-:-:S03]  /*0a70*/  FADD R21, R26, R21 ;  /* 0x000000151a157221 */ /* 0x000fc60000000000 */
[----:B------:R2:W-:Y:S01]  /*0a80*/  STS [R55+0xd00], R12 ;  /* 0x000d000c37007388 */ /* 0x0005e20000000800 */
[----:B------:R-:W-:Y:S01]  /*0a90*/  FADD R32, R27, R32 ;  /* 0x000000201b207221 */ /* 0x000fe20000000000 */
[----:B------:R-:W-:Y:S02]  /*0aa0*/  SHF.L.U32 R16, R49, 0x2, RZ ;  /* 0x0000000231107819 */ /* 0x000fe400000006ff */
[----:B------:R-:W-:Y:S04]  /*0ab0*/  STS [R28+0x200], R33 ;  /* 0x000200211c007388 */ /* 0x000fe80000000800 */
[----:B------:R-:W-:Y:S04]  /*0ac0*/  STS [R29+0x600], R14 ;  /* 0x0006000e1d007388 */ /* 0x000fe80000000800 */
[----:B------:R-:W-:Y:S01]  /*0ad0*/  STS [R54+0xa00], R13 ;  /* 0x000a000d36007388 */ /* 0x000fe20000000800 */
[----:B------:R-:W-:-:S03]  /*0ae0*/  LOP3.LUT R16, R16, 0x3fc, RZ, 0xc0, !PT ;  /* 0x000003fc10107812 */ /* 0x000fc600078ec0ff */
[----:B------:R3:W-:Y:S04]  /*0af0*/  STS [R55+0xe00], R22 ;  /* 0x000e001637007388 */ /* 0x0007e80000000800 */
[----:B------:R-:W-:Y:S04]  /*0b00*/  STS [R28+0x300], R35 ;  /* 0x000300231c007388 */ /* 0x000fe80000000800 */
[----:B------:R-:W-:Y:S04]  /*0b10*/  @!P0 STG.E.128 desc[UR6][R56.64], R36 ;  /* 0x0000002438008986 */ /* 0x000fe8000c101d06 */
[----:B------:R-:W-:Y:S04]  /*0b20*/  STS [R29+0x700], R30 ;  /* 0x0007001e1d007388 */ /* 0x000fe80000000800 */
[----:B------:R-:W-:Y:S04]  /*0b30*/  @!P0 STG.E.128 desc[UR6][R52.64], R40 ;  /* 0x0000002834008986 */ /* 0x000fe8000c101d06 */
[----:B------:R4:W-:Y:S01]  /*0b40*/  STS [R54+0xb00], R21 ;  /* 0x000b001536007388 */ /* 0x0009e20000000800 */
[----:B------:R-:W-:-:S03]  /*0b50*/  LOP3.LUT R4, R16, 0x400, RZ, 0xfc, !PT ;  /* 0x0000040010047812 */ /* 0x000fc600078efcff */
[----:B------:R-:W-:Y:S04]  /*0b60*/  @!P0 STG.E.128 desc[UR6][R50.64], R44 ;  /* 0x0000002c32008986 */ /* 0x000fe8000c101d06 */
[----:B------:R-:W-:Y:S01]  /*0b70*/  STS [R55+0xf00], R32 ;  /* 0x000f002037007388 */ /* 0x000fe20000000800 */
[----:B------:R-:W-:Y:S02]  /*0b80*/  LOP3.LUT R6, R16, 0x800, RZ, 0xfc, !PT ;  /* 0x0000080010067812 */ /* 0x000fe400078efcff */
[----:B------:R-:W-:Y:S02]  /*0b90*/  SHF.R.U32.HI R49, RZ, 0x2, R49 ;  /* 0x00000002ff317819 */ /* 0x000fe40000011631 */
[----:B------:R-:W-:Y:S02]  /*0ba0*/  SHF.R.U32.HI R5, RZ, 0x4, R4 ;  /* 0x00000004ff057819 */ /* 0x000fe40000011604 */
[----:B------:R-:W-:-:S02]  /*0bb0*/  SHF.R.U32.HI R7, RZ, 0x4, R6 ;  /* 0x00000004ff077819 */ /* 0x000fc40000011606 */
[----:B------:R-:W-:Y:S02]  /*0bc0*/  LOP3.LUT R4, R49, 0x30, RZ, 0xc0, !PT ;  /* 0x0000003031047812 */ /* 0x000fe400078ec0ff */
[----:B------:R-:W-:Y:S02]  /*0bd0*/  LOP3.LUT R6, R5, 0x70, RZ, 0xc0, !PT ;  /* 0x0000007005067812 */ /* 0x000fe400078ec0ff */
[----:B0-----:R-:W-:Y:S02]  /*0be0*/  LOP3.LUT R8, R7, 0xb0, RZ, 0xc0, !PT ;  /* 0x000000b007087812 */ /* 0x001fe400078ec0ff */
[----:B------:R-:W-:Y:S01]  /*0bf0*/  IADD3 R5, R4, UR4, RZ ;  /* 0x0000000404057c10 */ /* 0x000fe2000fffe0ff */
[----:B------:R-:W-:Y:S01]  /*0c00*/  VIADD R7, R6, UR4 ;  /* 0x0000000406077c36 */ /* 0x000fe20008000000 */
[----:B-1----:R-:W-:Y:S02]  /*0c10*/  IADD3 R9, R8, UR4, RZ ;  /* 0x0000000408097c10 */ /* 0x002fe4000fffe0ff */
[C---:B------:R-:W-:Y:S01]  /*0c20*/  LEA R5, R16.reuse, R5, 0x2 ;  /* 0x0000000510057211 */ /* 0x040fe200078e10ff */
[C---:B------:R-:W-:Y:S01]  /*0c30*/  IMAD R8, R16.reuse, 0x4, R7 ;  /* 0x0000000410087824 */ /* 0x040fe200078e0207 */
[----:B------:R-:W-:Y:S01]  /*0c40*/  BAR.SYNC.DEFER_BLOCKING 0x0 ;  /* 0x0000000000007b1d */ /* 0x000fe20000010000 */
[----:B--2---:R-:W-:-:S02]  /*0c50*/  LEA R12, R16, R9, 0x2 ;  /* 0x00000009100c7211 */ /* 0x004fc400078e10ff */
[--C-:B------:R-:W-:Y:S02]  /*0c60*/  SHF.R.S32.HI R18, RZ, 0x17, R2.reuse ;  /* 0x00000017ff127819 */ /* 0x100fe40000011402 */
[----:B------:R-:W-:Y:S02]  /*0c70*/  PRMT R17, R3, 0x6540, R2 ;  /* 0x0000654003117816 */ /* 0x000fe40000000002 */
[----:B------:R-:W-:Y:S02]  /*0c80*/  SGXT R2, R18, 0x1 ;  /* 0x000000011202781a */ /* 0x000fe40000000200 */
[----:B------:R-:W-:Y:S02]  /*0c90*/  SHF.R.U32.HI R19, RZ, 0x6, R48 ;  /* 0x00000006ff137819 */ /* 0x000fe40000011630 */
[----:B------:R-:W-:Y:S02]  /*0ca0*/  LEA.HI R18, R2, R17, RZ, 0x8 ;  /* 0x0000001102127211 */ /* 0x000fe400078f40ff */
[----:B------:R-:W0:Y:S01]  /*0cb0*/  LDC.64 R2, c[0x0][0x248] ;  /* 0x00009200ff027b82 */ /* 0x000e220000000a00 */
[----:B------:R-:W1:Y:S04]  /*0cc0*/  LDS.128 R4, [R5] ;  /* 0x0000000005047984 */ /* 0x000e680000000c00 */
[----:B------:R-:W2:Y:S04]  /*0cd0*/  LDS.128 R8, [R8+0x1000] ;  /* 0x0010000008087984 */ /* 0x000ea80000000c00 */
[----:B------:R-:W5:Y:S01]  /*0ce0*/  LDS.128 R12, [R12+0x2000] ;  /* 0x002000000c0c7984 */ /* 0x000f620000000c00 */
[----:B------:R-:W-:-:S02]  /*0cf0*/  SHF.L.U32 R20, R18, 0x7, RZ ;  /* 0x0000000712147819 */ /* 0x000fc400000006ff */
[----:B------:R-:W-:Y:S02]  /*0d00*/  SGXT.U32 R19, R19, 0x2 ;  /* 0x000000021313781a */ /* 0x000fe40000000000 */
[----:B------:R-:W-:Y:S02]  /*0d10*/  LOP3.LUT R18, R18, 0xffffff00, RZ, 0xc0, !PT ;  /* 0xffffff0012127812 */ /* 0x000fe400078ec0ff */
[----:B------:R-:W-:Y:S02]  /*0d20*/  LOP3.LUT R20, R20, 0xffff8000, RZ, 0xc0, !PT ;  /* 0xffff800014147812 */ /* 0x000fe400078ec0ff */
[----:B------:R-:W-:Y:S02]  /*0d30*/  LOP3.LUT R0, R0, R19, RZ, 0xfc, !PT ;  /* 0x0000001300007212 */ /* 0x000fe400078efcff */
[----:B------:R-:W-:Y:S02]  /*0d40*/  LOP3.LUT R19, R16, 0xc00, RZ, 0xfc, !PT ;  /* 0x00000c0010137812 */ /* 0x000fe400078efcff */
[----:B------:R-:W-:-:S02]  /*0d50*/  IADD3 R25, R20, R17, -R18 ;  /* 0x0000001114197210 */ /* 0x000fc40007ffe812 */
[C---:B------:R-:W-:Y:S02]  /*0d60*/  LOP3.LUT R17, R0.reuse, 0x4, RZ, 0xfc, !PT ;  /* 0x0000000400117812 */ /* 0x040fe400078efcff */
[C---:B------:R-:W-:Y:S02]  /*0d70*/  LOP3.LUT R18, R0.reuse, 0x8, RZ, 0xfc, !PT ;  /* 0x0000000800127812 */ /* 0x040fe400078efcff */
[----:B------:R-:W-:Y:S02]  /*0d80*/  SHF.R.U32.HI R19, RZ, 0x4, R19 ;  /* 0x00000004ff137819 */ /* 0x000fe40000011613 */
[C---:B---3--:R-:W-:Y:S02]  /*0d90*/  LOP3.LUT R22, R0.reuse, 0xc, RZ, 0xfc, !PT ;  /* 0x0000000c00167812 */ /* 0x048fe400078efcff */
[----:B------:R-:W-:Y:S02]  /*0da0*/  ISETP.GE.AND P1, PT, R0, 0x80, PT ;  /* 0x000000800000780c */ /* 0x000fe40003f26270 */
[----:B------:R-:W-:-:S02]  /*0db0*/  ISETP.GE.AND P2, PT, R17, 0x80, PT ;  /* 0x000000801100780c */ /* 0x000fc40003f46270 */
[----:B------:R-:W-:Y:S02]  /*0dc0*/  ISETP.GE.AND P3, PT, R18, 0x80, PT ;  /* 0x000000801200780c */ /* 0x000fe40003f66270 */
[----:B------:R-:W-:Y:S01]  /*0dd0*/  LOP3.LUT R20, R19, 0xf0, RZ, 0xc0, !PT ;  /* 0x000000f013147812 */ /* 0x000fe200078ec0ff */
[----:B------:R-:W-:Y:S01]  /*0de0*/  IMAD R19, R0, 0x100, R25 ;  /* 0x0000010000137824 */ /* 0x000fe200078e0219 */
[----:B------:R-:W-:Y:S02]  /*0df0*/  ISETP.GE.AND P0, PT, R22, 0x80, PT ;  /* 0x000000801600780c */ /* 0x000fe40003f06270 */
[-C--:B----4-:R-:W-:Y:S02]  /*0e00*/  LEA R21, R17, R25.reuse, 0x8 ;  /* 0x0000001911157211 */ /* 0x090fe400078e40ff */
[----:B------:R-:W-:Y:S01]  /*0e10*/  LEA R23, R18, R25, 0x8 ;  /* 0x0000001912177211 */ /* 0x000fe200078e40ff */
[----:B------:R-:W-:Y:S02]  /*0e20*/  VIADD R17, R20, UR4 ;  /* 0x0000000414117c36 */ /* 0x000fe40008000000 */
[----:B0-----:R-:W-:-:S04]  /*0e30*/  IMAD.WIDE R18, R19, 0x4, R2 ;  /* 0x0000000413127825 */ /* 0x001fc800078e0202 */
[--C-:B------:R-:W-:Y:S01]  /*0e40*/  IMAD.WIDE R20, R21, 0x4, R2.reuse ;  /* 0x0000000415147825 */ /* 0x100fe200078e0202 */
[----:B-1----:R0:W-:Y:S03]  /*0e50*/  @!P1 STG.E.128 desc[UR6][R18.64], R4 ;  /* 0x0000000412009986 */ /* 0x0021e6000c101d06 */
[----:B------:R-:W-:Y:S01]  /*0e60*/  IMAD.WIDE R22, R23, 0x4, R2 ;  /* 0x0000000417167825 */ /* 0x000fe200078e0202 */
[----:B--2---:R0:W-:Y:S01]  /*0e70*/  @!P2 STG.E.128 desc[UR6][R20.64], R8 ;  /* 0x000000081400a986 */ /* 0x0041e2000c101d06 */
[----:B------:R-:W-:-:S03]  /*0e80*/  LEA R17, R16, R17, 0x2 ;  /* 0x0000001110117211 */ /* 0x000fc600078e10ff */
[----:B-----5:R0:W-:Y:S02]  /*0e90*/  @!P3 STG.E.128 desc[UR6][R22.64], R12 ;  /* 0x0000000c1600b986 */ /* 0x0201e4000c101d06 */
[----:B0-----:R-:W-:Y:S05]  /*0ea0*/  @P0 EXIT ;  /* 0x000000000000094d */ /* 0x001fea0003800000 */
[----:B0-----:R-:W0:Y:S01]  /*0eb0*/  LDS.128 R16, [R17+0x3000] ;  /* 0x0030000011107984 */ /* 0x001e220000000c00 */
[----:B------:R-:W-:-:S04]  /*0ec0*/  LOP3.LUT R0, R0, 0xc, RZ, 0xfc, !PT ;  /* 0x0000000c00007812 */ /* 0x000fc800078efcff */
[----:B------:R-:W-:-:S05]  /*0ed0*/  LEA R25, R0, R25, 0x8 ;  /* 0x0000001900197211 */ /* 0x000fca00078e40ff */
[----:B------:R-:W-:-:S05]  /*0ee0*/  IMAD.WIDE R2, R25, 0x4, R2 ;  /* 0x0000000419027825 */ /* 0x000fca00078e0202 */
[----:B0-----:R-:W-:Y:S01]  /*0ef0*/  STG.E.128 desc[UR6][R2.64], R16 ;  /* 0x0000001002007986 */ /* 0x001fe2000c101d06 */
[----:B------:R-:W-:Y:S05]  /*0f00*/  EXIT ;  /* 0x000000000000794d */ /* 0x000fea0003800000 */
.L_x_0:
[----:B------:R-:W-:-:S00]  /*0f10*/  BRA `(.L_x_0) ;  /* 0xfffffffc00fc7947 */ /* 0x000fc0000383ffff */
[----:B------:R-:W-:-:S00]  /*0f20*/  NOP ;  /* 0x0000000000007918 */ /* 0x000fc00000000000 */
        /* <DEDUP_REMOVED lines=13> */
.L_x_1:


//--------------------- .nv.shared.triton_poi_fused_add_convolution_mul_23 --------------------------
	.section	.nv.shared.triton_poi_fused_add_convolution_mul_23,"aw",@nobits
	.sectionflags	@""
	.align	16
	.zero		1024


//--------------------- .nv.constant0.triton_poi_fused_add_convolution_mul_23 --------------------------
	.section	.nv.constant0.triton_poi_fused_add_convolution_mul_23,"a",@progbits
	.sectionflags	@""
	.align	4
.nv.constant0.triton_poi_fused_add_convolution_mul_23:
	.zero		600
